//
// Generated by NVIDIA NVVM Compiler
//
// Compiler Build ID: CL-36424714
// Cuda compilation tools, release 13.0, V13.0.88
// Based on NVVM 20.0.0
//

.version 9.0
.target sm_100
.address_size 64

	// .globl	_Z9reduceMiniPSt4pairIiiEPbPiS3_

.visible .entry _Z9reduceMiniPSt4pairIiiEPbPiS3_(
	.param .u32 _Z9reduceMiniPSt4pairIiiEPbPiS3__param_0,
	.param .u64 .ptr .align 1 _Z9reduceMiniPSt4pairIiiEPbPiS3__param_1,
	.param .u64 .ptr .align 1 _Z9reduceMiniPSt4pairIiiEPbPiS3__param_2,
	.param .u64 .ptr .align 1 _Z9reduceMiniPSt4pairIiiEPbPiS3__param_3,
	.param .u64 .ptr .align 1 _Z9reduceMiniPSt4pairIiiEPbPiS3__param_4
)
{
	.reg .pred 	%p<7>;
	.reg .b16 	%rs<2>;
	.reg .b32 	%r<34>;
	.reg .b64 	%rd<17>;

	ld.param.u32 	%r15, [_Z9reduceMiniPSt4pairIiiEPbPiS3__param_0];
	ld.param.u64 	%rd6, [_Z9reduceMiniPSt4pairIiiEPbPiS3__param_1];
	ld.param.u64 	%rd3, [_Z9reduceMiniPSt4pairIiiEPbPiS3__param_2];
	ld.param.u64 	%rd4, [_Z9reduceMiniPSt4pairIiiEPbPiS3__param_3];
	ld.param.u64 	%rd5, [_Z9reduceMiniPSt4pairIiiEPbPiS3__param_4];
	cvta.to.global.u64 	%rd1, %rd6;
	mov.u32 	%r18, %ctaid.x;
	mov.u32 	%r1, %ntid.x;
	mov.u32 	%r19, %tid.x;
	mad.lo.s32 	%r27, %r18, %r1, %r19;
	setp.ge.s32 	%p1, %r27, %r15;
	mov.b32 	%r31, -1;
	mov.b32 	%r30, 1000000007;
	@%p1 bra 	$L__BB0_7;
	mov.u32 	%r22, %nctaid.x;
	mul.lo.s32 	%r3, %r1, %r22;
	cvta.to.global.u64 	%rd2, %rd3;
	mov.b32 	%r30, 1000000007;
	mov.b32 	%r31, -1;
$L__BB0_2:
	cvt.s64.s32 	%rd7, %r27;
	add.s64 	%rd8, %rd2, %rd7;
	ld.global.u8 	%rs1, [%rd8];
	setp.ne.s16 	%p2, %rs1, 0;
	@%p2 bra 	$L__BB0_6;
	setp.ne.s32 	%p3, %r31, -1;
	@%p3 bra 	$L__BB0_5;
	mul.wide.s32 	%rd13, %r27, 8;
	add.s64 	%rd14, %rd1, %rd13;
	ld.global.u32 	%r30, [%rd14];
	mov.u32 	%r31, %r27;
	bra.uni 	$L__BB0_6;
$L__BB0_5:
	mul.wide.s32 	%rd9, %r27, 8;
	add.s64 	%rd10, %rd1, %rd9;
	ld.global.u32 	%r23, [%rd10];
	mul.wide.s32 	%rd11, %r31, 8;
	add.s64 	%rd12, %rd1, %rd11;
	ld.global.u32 	%r24, [%rd12];
	setp.lt.s32 	%p4, %r23, %r24;
	selp.b32 	%r30, %r23, %r30, %p4;
	selp.b32 	%r31, %r27, %r31, %p4;
$L__BB0_6:
	add.s32 	%r27, %r27, %r3;
	setp.lt.s32 	%p5, %r27, %r15;
	@%p5 bra 	$L__BB0_2;
$L__BB0_7:
	cvta.to.global.u64 	%rd15, %rd4;
	atom.global.min.s32 	%r25, [%rd15], %r30;
	bar.sync 	0;
	ld.global.u32 	%r26, [%rd15];
	setp.ne.s32 	%p6, %r26, %r30;
	@%p6 bra 	$L__BB0_9;
	cvta.to.global.u64 	%rd16, %rd5;
	st.global.u32 	[%rd16], %r31;
$L__BB0_9:
	ret;

}


// ===== COMPILED SASS (sm_100) =====

	.target	sm_100

	.elftype	@"ET_EXEC"


//--------------------- .note.nv.tkinfo           --------------------------
	.section	.note.nv.tkinfo,"",@"SHT_NOTE"
	.sectionflags	@"SHF_NOTE_NV_TKINFO"
	.tkinfo
        /*0018*/ 	.word	0x00000002
        /*0030*/ 	.string	""
        /*0030*/ 	.string	"ptxas"
        /*0030*/ 	.string	"Cuda compilation tools, release 13.0, V13.0.88"
        /*0030*/ 	.string	"Build cuda_13.0.r13.0/compiler.36424714_0"
        /*0030*/ 	.string	"-arch sm_100 -m 64 "



//--------------------- .note.nv.cuinfo           --------------------------
	.section	.note.nv.cuinfo,"",@"SHT_NOTE"
	.sectionflags	@"SHF_NOTE_NV_CUINFO"
        /*0018*/ 	.short	0x0002
        /*001a*/ 	.short	0x0064
        /*001c*/ 	.short	0x0082
	.zero		2


//--------------------- .nv.info                  --------------------------
	.section	.nv.info,"",@"SHT_CUDA_INFO"
	.align	4


	//----- nvinfo : EIATTR_REGCOUNT
	.align		4
        /*0000*/ 	.byte	0x04, 0x2f
        /*0002*/ 	.short	(.L_1 - .L_0)
	.align		4
.L_0:
        /*0004*/ 	.word	index@(_Z9reduceMiniPSt4pairIiiEPbPiS3_)
        /*0008*/ 	.word	0x0000000e


	//----- nvinfo : EIATTR_FRAME_SIZE
	.align		4
.L_1:
        /*000c*/ 	.byte	0x04, 0x11
        /*000e*/ 	.short	(.L_3 - .L_2)
	.align		4
.L_2:
        /*0010*/ 	.word	index@(_Z9reduceMiniPSt4pairIiiEPbPiS3_)
        /*0014*/ 	.word	0x00000000


	//----- nvinfo : EIATTR_MIN_STACK_SIZE
	.align		4
.L_3:
        /*0018*/ 	.byte	0x04, 0x12
        /*001a*/ 	.short	(.L_5 - .L_4)
	.align		4
.L_4:
        /*001c*/ 	.word	index@(_Z9reduceMiniPSt4pairIiiEPbPiS3_)
        /*0020*/ 	.word	0x00000000
.L_5:


//--------------------- .nv.compat                --------------------------
	.section	.nv.compat,"",@"SHT_CUDA_COMPAT_INFO"
	.align	4
        /*0000*/ 	.byte	0x02, 0x09, 0x00, 0x00, 0x02, 0x02, 0x01, 0x00, 0x02, 0x05, 0x05, 0x00, 0x03, 0x07, 0x01, 0x01
        /*0010*/ 	.byte	0x02, 0x03, 0x00, 0x00, 0x02, 0x06, 0x01, 0x00, 0x04, 0x0b, 0x08, 0x00, 0x09, 0x00, 0x00, 0x00
        /*0020*/ 	.byte	0x00, 0x00, 0x00, 0x00


//--------------------- .nv.info._Z9reduceMiniPSt4pairIiiEPbPiS3_ --------------------------
	.section	.nv.info._Z9reduceMiniPSt4pairIiiEPbPiS3_,"",@"SHT_CUDA_INFO"
	.sectionflags	@""
	.align	4


	//----- nvinfo : EIATTR_CUDA_API_VERSION
	.align		4
        /*0000*/ 	.byte	0x04, 0x37
        /*0002*/ 	.short	(.L_7 - .L_6)
.L_6:
        /*0004*/ 	.word	0x00000082


	//----- nvinfo : EIATTR_KPARAM_INFO
	.align		4
.L_7:
        /*0008*/ 	.byte	0x04, 0x17
        /*000a*/ 	.short	(.L_9 - .L_8)
.L_8:
        /*000c*/ 	.word	0x00000000
        /*0010*/ 	.short	0x0004
        /*0012*/ 	.short	0x0020
        /*0014*/ 	.byte	0x00, 0xf5, 0x21, 0x00


	//----- nvinfo : EIATTR_KPARAM_INFO
	.align		4
.L_9:
        /*0018*/ 	.byte	0x04, 0x17
        /*001a*/ 	.short	(.L_11 - .L_10)
.L_10:
        /*001c*/ 	.word	0x00000000
        /*0020*/ 	.short	0x0003
        /*0022*/ 	.short	0x0018
        /*0024*/ 	.byte	0x00, 0xf5, 0x21, 0x00


	//----- nvinfo : EIATTR_KPARAM_INFO
	.align		4
.L_11:
        /*0028*/ 	.byte	0x04, 0x17
        /*002a*/ 	.short	(.L_13 - .L_12)
.L_12:
        /*002c*/ 	.word	0x00000000
        /*0030*/ 	.short	0x0002
        /*0032*/ 	.short	0x0010
        /*0034*/ 	.byte	0x00, 0xf5, 0x21, 0x00


	//----- nvinfo : EIATTR_KPARAM_INFO
	.align		4
.L_13:
        /*0038*/ 	.byte	0x04, 0x17
        /*003a*/ 	.short	(.L_15 - .L_14)
.L_14:
        /*003c*/ 	.word	0x00000000
        /*0040*/ 	.short	0x0001
        /*0042*/ 	.short	0x0008
        /*0044*/ 	.byte	0x00, 0xf5, 0x21, 0x00


	//----- nvinfo : EIATTR_KPARAM_INFO
	.align		4
.L_15:
        /*0048*/ 	.byte	0x04, 0x17
        /*004a*/ 	.short	(.L_17 - .L_16)
.L_16:
        /*004c*/ 	.word	0x00000000
        /*0050*/ 	.short	0x0000
        /*0052*/ 	.short	0x0000
        /*0054*/ 	.byte	0x00, 0xf0, 0x11, 0x00


	//----- nvinfo : EIATTR_SPARSE_MMA_MASK
	.align		4
.L_17:
        /*0058*/ 	.byte	0x03, 0x50
        /*005a*/ 	.short	0x0000


	//----- nvinfo : EIATTR_MAXREG_COUNT
	.align		4
        /*005c*/ 	.byte	0x03, 0x1b
        /*005e*/ 	.short	0x00ff


	//----- nvinfo : EIATTR_NUM_BARRIERS
	.align		4
        /*0060*/ 	.byte	0x02, 0x4c
        /*0062*/ 	.byte	0x01
	.zero		1


	//----- nvinfo : EIATTR_MERCURY_ISA_VERSION
	.align		4
        /*0064*/ 	.byte	0x03, 0x5f
        /*0066*/ 	.short	0x0101


	//----- nvinfo : EIATTR_INT_WARP_WIDE_INSTR_OFFSETS
	.align		4
        /*0068*/ 	.byte	0x04, 0x31
        /*006a*/ 	.short	(.L_19 - .L_18)


	//   ....[0]....
.L_18:
        /*006c*/ 	.word	0x000002a0


	//   ....[1]....
        /*0070*/ 	.word	0x000002b0


	//----- nvinfo : EIATTR_VRC_CTA_INIT_COUNT
	.align		4
.L_19:
        /*0074*/ 	.byte	0x02, 0x4a
	.zero		1
	.zero		1


	//----- nvinfo : EIATTR_EXIT_INSTR_OFFSETS
	.align		4
        /*0078*/ 	.byte	0x04, 0x1c
        /*007a*/ 	.short	(.L_21 - .L_20)


	//   ....[0]....
.L_20:
        /*007c*/ 	.word	0x00000330


	//   ....[1]....
        /*0080*/ 	.word	0x00000360


	//----- nvinfo : EIATTR_CRS_STACK_SIZE
	.align		4
.L_21:
        /*0084*/ 	.byte	0x04, 0x1e
        /*0086*/ 	.short	(.L_23 - .L_22)
.L_22:
        /*0088*/ 	.word	0x00000000


	//----- nvinfo : EIATTR_CBANK_PARAM_SIZE
	.align		4
.L_23:
        /*008c*/ 	.byte	0x03, 0x19
        /*008e*/ 	.short	0x0028


	//----- nvinfo : EIATTR_PARAM_CBANK
	.align		4
        /*0090*/ 	.byte	0x04, 0x0a
        /*0092*/ 	.short	(.L_25 - .L_24)
	.align		4
.L_24:
        /*0094*/ 	.word	index@(.nv.constant0._Z9reduceMiniPSt4pairIiiEPbPiS3_)
        /*0098*/ 	.short	0x0380
        /*009a*/ 	.short	0x0028


	//----- nvinfo : EIATTR_SW_WAR
	.align		4
.L_25:
        /*009c*/ 	.byte	0x04, 0x36
        /*009e*/ 	.short	(.L_27 - .L_26)
.L_26:
        /*00a0*/ 	.word	0x00000008
.L_27:


//--------------------- .nv.callgraph             --------------------------
	.section	.nv.callgraph,"",@"SHT_CUDA_CALLGRAPH"
	.align	4
	.sectionentsize	8
	.align		4
        /*0000*/ 	.word	0x00000000
	.align		4
        /*0004*/ 	.word	0xffffffff
	.align		4
        /*0008*/ 	.word	0x00000000
	.align		4
        /*000c*/ 	.word	0xfffffffe
	.align		4
        /*0010*/ 	.word	0x00000000
	.align		4
        /*0014*/ 	.word	0xfffffffd
	.align		4
        /*0018*/ 	.word	0x00000000
	.align		4
        /*001c*/ 	.word	0xfffffffc


//--------------------- .text._Z9reduceMiniPSt4pairIiiEPbPiS3_ --------------------------
	.section	.text._Z9reduceMiniPSt4pairIiiEPbPiS3_,"ax",@progbits
	.align	128
        .global         _Z9reduceMiniPSt4pairIiiEPbPiS3_
        .type           _Z9reduceMiniPSt4pairIiiEPbPiS3_,@function
        .size           _Z9reduceMiniPSt4pairIiiEPbPiS3_,(.L_x_6 - _Z9reduceMiniPSt4pairIiiEPbPiS3_)
        .other          _Z9reduceMiniPSt4pairIiiEPbPiS3_,@"STO_CUDA_ENTRY STV_DEFAULT"
_Z9reduceMiniPSt4pairIiiEPbPiS3_:
.text._Z9reduceMiniPSt4pairIiiEPbPiS3_:
[----:B------:R-:W-:Y:S01]  /*0000*/  LDC R1, c[0x0][0x37c] ;  /* 0x0000df00ff017b82 */ /* 0x000fe20000000800 */
[----:B------:R-:W0:Y:S07]  /*0010*/  S2R R0, SR_TID.X ;  /* 0x0000000000007919 */ /* 0x000e2e0000002100 */
[----:B------:R-:W0:Y:S01]  /*0020*/  S2UR UR4, SR_CTAID.X ;  /* 0x00000000000479c3 */ /* 0x000e220000002500 */
[----:B------:R-:W1:Y:S01]  /*0030*/  LDCU UR5, c[0x0][0x380] ;  /* 0x00007000ff0577ac */ /* 0x000e620008000800 */
[----:B------:R-:W-:Y:S01]  /*0040*/  BSSY.RECONVERGENT B0, `(.L_x_0) ;  /* 0x0000023000007945 */ /* 0x000fe20003800200 */
[----:B------:R-:W-:Y:S01]  /*0050*/  IMAD.MOV.U32 R9, RZ, RZ, -0x1 ;  /* 0xffffffffff097424 */ /* 0x000fe200078e00ff */
[----:B------:R-:W2:Y:S01]  /*0060*/  LDCU.64 UR6, c[0x0][0x358] ;  /* 0x00006b00ff0677ac */ /* 0x000ea20008000a00 */
[----:B------:R-:W-:-:S03]  /*0070*/  IMAD.MOV.U32 R8, RZ, RZ, 0x3b9aca07 ;  /* 0x3b9aca07ff087424 */ /* 0x000fc600078e00ff */
[----:B------:R-:W0:Y:S01]  /*0080*/  LDC R11, c[0x0][0x360] ;  /* 0x0000d800ff0b7b82 */ /* 0x000e220000000800 */
[----:B------:R-:W3:Y:S01]  /*0090*/  LDCU UR10, c[0x0][0x380] ;  /* 0x00007000ff0a77ac */ /* 0x000ee20008000800 */
[----:B------:R-:W4:Y:S01]  /*00a0*/  LDCU.64 UR8, c[0x0][0x390] ;  /* 0x00007200ff0877ac */ /* 0x000f220008000a00 */
[----:B0-----:R-:W-:-:S05]  /*00b0*/  IMAD R0, R11, UR4, R0 ;  /* 0x000000040b007c24 */ /* 0x001fca000f8e0200 */
[----:B-1----:R-:W-:-:S13]  /*00c0*/  ISETP.GE.AND P0, PT, R0, UR5, PT ;  /* 0x0000000500007c0c */ /* 0x002fda000bf06270 */
[----:B--234-:R-:W-:Y:S05]  /*00d0*/  @P0 BRA `(.L_x_1) ;  /* 0x0000000000640947 */ /* 0x01cfea0003800000 */
[----:B------:R-:W0:Y:S01]  /*00e0*/  LDC.64 R6, c[0x0][0x388] ;  /* 0x0000e200ff067b82 */ /* 0x000e220000000a00 */
[----:B------:R-:W1:Y:S01]  /*00f0*/  LDCU UR4, c[0x0][0x370] ;  /* 0x00006e00ff0477ac */ /* 0x000e620008000800 */
[----:B------:R-:W-:Y:S02]  /*0100*/  IMAD.MOV.U32 R8, RZ, RZ, 0x3b9aca07 ;  /* 0x3b9aca07ff087424 */ /* 0x000fe400078e00ff */
[----:B------:R-:W-:Y:S02]  /*0110*/  IMAD.MOV.U32 R9, RZ, RZ, -0x1 ;  /* 0xffffffffff097424 */ /* 0x000fe400078e00ff */
[----:B-1----:R-:W-:-:S07]  /*0120*/  IMAD R11, R11, UR4, RZ ;  /* 0x000000040b0b7c24 */ /* 0x002fce000f8e02ff */
.L_x_4:
[----:B------:R-:W-:-:S04]  /*0130*/  IADD3 R2, P0, PT, R0, UR8, RZ ;  /* 0x0000000800027c10 */ /* 0x000fc8000ff1e0ff */
[----:B------:R-:W-:-:S05]  /*0140*/  LEA.HI.X.SX32 R3, R0, UR9, 0x1, P0 ;  /* 0x0000000900037c11 */ /* 0x000fca00080f0eff */
[----:B------:R-:W2:Y:S01]  /*0150*/  LDG.E.U8 R2, desc[UR6][R2.64] ;  /* 0x0000000602027981 */ /* 0x000ea2000c1e1100 */
[----:B------:R-:W-:Y:S01]  /*0160*/  BSSY.RECONVERGENT B1, `(.L_x_2) ;  /* 0x000000d000017945 */ /* 0x000fe20003800200 */
[----:B--2---:R-:W-:-:S13]  /*0170*/  ISETP.NE.AND P0, PT, R2, RZ, PT ;  /* 0x000000ff0200720c */ /* 0x004fda0003f05270 */
[----:B------:R-:W-:Y:S05]  /*0180*/  @P0 BRA `(.L_x_3) ;  /* 0x0000000000280947 */ /* 0x000fea0003800000 */
[----:B------:R-:W-:Y:S01]  /*0190*/  ISETP.NE.AND P0, PT, R9, -0x1, PT ;  /* 0xffffffff0900780c */ /* 0x000fe20003f05270 */
[----:B0-----:R-:W-:-:S06]  /*01a0*/  IMAD.WIDE R2, R0, 0x8, R6 ;  /* 0x0000000800027825 */ /* 0x001fcc00078e0206 */
[----:B------:R-:W2:Y:S06]  /*01b0*/  LDG.E R3, desc[UR6][R2.64] ;  /* 0x0000000602037981 */ /* 0x000eac000c1e1900 */
[----:B------:R-:W-:-:S04]  /*01c0*/  @!P0 IMAD.MOV.U32 R9, RZ, RZ, R0 ;  /* 0x000000ffff098224 */ /* 0x000fc800078e0000 */
[----:B------:R-:W-:-:S06]  /*01d0*/  @P0 IMAD.WIDE R4, R9, 0x8, R6 ;  /* 0x0000000809040825 */ /* 0x000fcc00078e0206 */
[----:B------:R-:W3:Y:S01]  /*01e0*/  @P0 LDG.E R4, desc[UR6][R4.64] ;  /* 0x0000000604040981 */ /* 0x000ee2000c1e1900 */
[----:B--2---:R-:W-:Y:S01]  /*01f0*/  @!P0 IMAD.MOV.U32 R8, RZ, RZ, R3 ;  /* 0x000000ffff088224 */ /* 0x004fe200078e0003 */
[----:B---3--:R-:W-:-:S04]  /*0200*/  @P0 ISETP.GE.AND P1, PT, R3, R4, PT ;  /* 0x000000040300020c */ /* 0x008fc80003f26270 */
[----:B------:R-:W-:Y:S02]  /*0210*/  @P0 SEL R8, R3, R8, !P1 ;  /* 0x0000000803080207 */ /* 0x000fe40004800000 */
[----:B------:R-:W-:-:S07]  /*0220*/  @P0 SEL R9, R0, R9, !P1 ;  /* 0x0000000900090207 */ /* 0x000fce0004800000 */
.L_x_3:
[----:B------:R-:W-:Y:S05]  /*0230*/  BSYNC.RECONVERGENT B1 ;  /* 0x0000000000017941 */ /* 0x000fea0003800200 */
.L_x_2:
[----:B------:R-:W-:-:S05]  /*0240*/  IMAD.IADD R0, R11, 0x1, R0 ;  /* 0x000000010b007824 */ /* 0x000fca00078e0200 */
[----:B------:R-:W-:-:S13]  /*0250*/  ISETP.GE.AND P0, PT, R0, UR10, PT ;  /* 0x0000000a00007c0c */ /* 0x000fda000bf06270 */
[----:B------:R-:W-:Y:S05]  /*0260*/  @!P0 BRA `(.L_x_4) ;  /* 0xfffffffc00b08947 */ /* 0x000fea000383ffff */
.L_x_1:
[----:B------:R-:W-:Y:S05]  /*0270*/  BSYNC.RECONVERGENT B0 ;  /* 0x0000000000007941 */ /* 0x000fea0003800200 */
.L_x_0:
[----:B------:R-:W1:Y:S01]  /*0280*/  S2R R0, SR_LANEID ;  /* 0x0000000000007919 */ /* 0x000e620000000000 */
[----:B------:R-:W2:Y:S01]  /*0290*/  LDC.64 R2, c[0x0][0x398] ;  /* 0x0000e600ff027b82 */ /* 0x000ea20000000a00 */
[----:B------:R-:W-:Y:S01]  /*02a0*/  VOTEU.ANY UR4, UPT, PT ;  /* 0x0000000000047886 */ /* 0x000fe200038e0100 */
[----:B------:R-:W-:Y:S01]  /*02b0*/  CREDUX.MIN.S32 UR5, R8 ;  /* 0x00000000080572cc */ /* 0x000fe20000008200 */
[----:B------:R-:W-:-:S12]  /*02c0*/  UFLO.U32 UR4, UR4 ;  /* 0x00000004000472bd */ /* 0x000fd800080e0000 */
[----:B0-----:R-:W-:Y:S01]  /*02d0*/  IMAD.U32 R7, RZ, RZ, UR5 ;  /* 0x00000005ff077e24 */ /* 0x001fe2000f8e00ff */
[----:B-1----:R-:W-:-:S13]  /*02e0*/  ISETP.EQ.U32.AND P0, PT, R0, UR4, PT ;  /* 0x0000000400007c0c */ /* 0x002fda000bf02070 */
[----:B--2---:R0:W-:Y:S01]  /*02f0*/  @P0 REDG.E.MIN.S32.STRONG.GPU desc[UR6][R2.64], R7 ;  /* 0x000000070200098e */ /* 0x0041e2000c92e306 */
[----:B------:R-:W-:Y:S06]  /*0300*/  BAR.SYNC.DEFER_BLOCKING 0x0 ;  /* 0x0000000000007b1d */ /* 0x000fec0000010000 */
[----:B------:R-:W2:Y:S02]  /*0310*/  LDG.E R5, desc[UR6][R2.64] ;  /* 0x0000000602057981 */ /* 0x000ea4000c1e1900 */
[----:B--2---:R-:W-:-:S13]  /*0320*/  ISETP.NE.AND P0, PT, R5, R8, PT ;  /* 0x000000080500720c */ /* 0x004fda0003f05270 */
[----:B0-----:R-:W-:Y:S05]  /*0330*/  @P0 EXIT ;  /* 0x000000000000094d */ /* 0x001fea0003800000 */
[----:B------:R-:W0:Y:S02]  /*0340*/  LDC.64 R2, c[0x0][0x3a0] ;  /* 0x0000e800ff027b82 */ /* 0x000e240000000a00 */
[----:B0-----:R-:W-:Y:S01]  /*0350*/  STG.E desc[UR6][R2.64], R9 ;  /* 0x0000000902007986 */ /* 0x001fe2000c101906 */
[----:B------:R-:W-:Y:S05]  /*0360*/  EXIT ;  /* 0x000000000000794d */ /* 0x000fea0003800000 */
.L_x_5:
[----:B------:R-:W-:-:S00]  /*0370*/  BRA `(.L_x_5) ;  /* 0xfffffffc00fc7947 */ /* 0x000fc0000383ffff */
[----:B------:R-:W-:-:S00]  /*0380*/  NOP ;  /* 0x0000000000007918 */ /* 0x000fc00000000000 */
[----:B------:R-:W-:-:S00]  /*0390*/  NOP ;  /* 0x0000000000007918 */ /* 0x000fc00000000000 */
[----:B------:R-:W-:-:S00]  /*03a0*/  NOP ;  /* 0x0000000000007918 */ /* 0x000fc00000000000 */
[----:B------:R-:W-:-:S00]  /*03b0*/  NOP ;  /* 0x0000000000007918 */ /* 0x000fc00000000000 */
[----:B------:R-:W-:-:S00]  /*03c0*/  NOP ;  /* 0x0000000000007918 */ /* 0x000fc00000000000 */
[----:B------:R-:W-:-:S00]  /*03d0*/  NOP ;  /* 0x0000000000007918 */ /* 0x000fc00000000000 */
[----:B------:R-:W-:-:S00]  /*03e0*/  NOP ;  /* 0x0000000000007918 */ /* 0x000fc00000000000 */
[----:B------:R-:W-:-:S00]  /*03f0*/  NOP ;  /* 0x0000000000007918 */ /* 0x000fc00000000000 */
.L_x_6:


//--------------------- .nv.shared.reserved.0     --------------------------
	.section	.nv.shared.reserved.0,"aw",@nobits
	.weak		__nv_reservedSMEM_offset_0_alias
	.size		__nv_reservedSMEM_offset_0_alias, 0, 64
	.other		__nv_reservedSMEM_offset_0_alias,@"STO_CUDA_RESERVED_SHARED STV_DEFAULT"
__nv_reservedSMEM_offset_0_alias:
	.zero		0
	.zero		64


//--------------------- .nv.constant0._Z9reduceMiniPSt4pairIiiEPbPiS3_ --------------------------
	.section	.nv.constant0._Z9reduceMiniPSt4pairIiiEPbPiS3_,"a",@progbits
	.sectionflags	@""
	.align	4
.nv.constant0._Z9reduceMiniPSt4pairIiiEPbPiS3_:
	.zero		936


//--------------------- SYMBOLS --------------------------

	.type		.nv.reservedSmem.offset0,@object
	.size		.nv.reservedSmem.offset0,0x4
